//
// Generated by NVIDIA NVVM Compiler
//
// Compiler Build ID: CL-36424714
// Cuda compilation tools, release 13.0, V13.0.88
// Based on NVVM 20.0.0
//

.version 9.0
.target sm_100
.address_size 64

	// .globl	_Z11integrationPiPf
// _ZZ11integrationPiPfE5s_sum has been demoted

.visible .entry _Z11integrationPiPf(
	.param .u64 .ptr .align 1 _Z11integrationPiPf_param_0,
	.param .u64 .ptr .align 1 _Z11integrationPiPf_param_1
)
{
	.reg .pred 	%p<6>;
	.reg .b32 	%r<19>;
	.reg .b32 	%f<6>;
	.reg .b64 	%rd<7>;
	.reg .b64 	%fd<17>;
	// demoted variable
	.shared .align 4 .b8 _ZZ11integrationPiPfE5s_sum[1024];
	ld.param.u64 	%rd2, [_Z11integrationPiPf_param_0];
	ld.param.u64 	%rd1, [_Z11integrationPiPf_param_1];
	cvta.to.global.u64 	%rd3, %rd2;
	mov.u32 	%r1, %tid.x;
	mov.u32 	%r12, %ctaid.x;
	mov.u32 	%r18, %ntid.x;
	mad.lo.s32 	%r3, %r12, %r18, %r1;
	ld.global.u32 	%r4, [%rd3];
	cvt.rn.f64.s32 	%fd6, %r4;
	rcp.rn.f64 	%fd1, %fd6;
	setp.ge.s32 	%p1, %r3, %r4;
	mov.f64 	%fd16, 0d0000000000000000;
	@%p1 bra 	$L__BB0_3;
	add.s32 	%r17, %r3, 1;
	shl.b32 	%r6, %r18, 6;
	mov.f64 	%fd16, 0d0000000000000000;
$L__BB0_2:
	cvt.rn.f64.s32 	%fd8, %r17;
	add.f64 	%fd9, %fd8, 0dBFE0000000000000;
	mul.f64 	%fd10, %fd1, %fd9;
	fma.rn.f64 	%fd11, %fd10, %fd10, 0d3FF0000000000000;
	mov.f64 	%fd12, 0d4010000000000000;
	div.rn.f64 	%fd13, %fd12, %fd11;
	add.f64 	%fd16, %fd16, %fd13;
	add.s32 	%r17, %r17, %r6;
	setp.le.s32 	%p2, %r17, %r4;
	@%p2 bra 	$L__BB0_2;
$L__BB0_3:
	mul.f64 	%fd14, %fd1, %fd16;
	cvt.rn.f32.f64 	%f1, %fd14;
	shl.b32 	%r13, %r1, 2;
	mov.u32 	%r14, _ZZ11integrationPiPfE5s_sum;
	add.s32 	%r9, %r14, %r13;
	st.shared.f32 	[%r9], %f1;
	bar.sync 	0;
	setp.lt.u32 	%p3, %r18, 2;
	@%p3 bra 	$L__BB0_7;
$L__BB0_4:
	shr.u32 	%r11, %r18, 1;
	setp.ge.u32 	%p4, %r1, %r11;
	@%p4 bra 	$L__BB0_6;
	shl.b32 	%r15, %r11, 2;
	add.s32 	%r16, %r9, %r15;
	ld.shared.f32 	%f2, [%r16];
	ld.shared.f32 	%f3, [%r9];
	add.f32 	%f4, %f2, %f3;
	st.shared.f32 	[%r9], %f4;
$L__BB0_6:
	bar.sync 	0;
	setp.gt.u32 	%p5, %r18, 3;
	mov.u32 	%r18, %r11;
	@%p5 bra 	$L__BB0_4;
$L__BB0_7:
	cvta.to.global.u64 	%rd4, %rd1;
	ld.shared.f32 	%f5, [%r9];
	mul.wide.s32 	%rd5, %r3, 4;
	add.s64 	%rd6, %rd4, %rd5;
	st.global.f32 	[%rd6], %f5;
	ret;

}


// ===== COMPILED SASS (sm_100) =====

	.target	sm_100

	.elftype	@"ET_EXEC"


//--------------------- .note.nv.tkinfo           --------------------------
	.section	.note.nv.tkinfo,"",@"SHT_NOTE"
	.sectionflags	@"SHF_NOTE_NV_TKINFO"
	.tkinfo
        /*0018*/ 	.word	0x00000002
        /*0030*/ 	.string	""
        /*0030*/ 	.string	"ptxas"
        /*0030*/ 	.string	"Cuda compilation tools, release 13.0, V13.0.88"
        /*0030*/ 	.string	"Build cuda_13.0.r13.0/compiler.36424714_0"
        /*0030*/ 	.string	"-arch sm_100 -m 64 "



//--------------------- .note.nv.cuinfo           --------------------------
	.section	.note.nv.cuinfo,"",@"SHT_NOTE"
	.sectionflags	@"SHF_NOTE_NV_CUINFO"
        /*0018*/ 	.short	0x0002
        /*001a*/ 	.short	0x0064
        /*001c*/ 	.short	0x0082
	.zero		2


//--------------------- .nv.info                  --------------------------
	.section	.nv.info,"",@"SHT_CUDA_INFO"
	.align	4


	//----- nvinfo : EIATTR_REGCOUNT
	.align		4
        /*0000*/ 	.byte	0x04, 0x2f
        /*0002*/ 	.short	(.L_1 - .L_0)
	.align		4
.L_0:
        /*0004*/ 	.word	index@(_Z11integrationPiPf)
        /*0008*/ 	.word	0x0000001d


	//----- nvinfo : EIATTR_FRAME_SIZE
	.align		4
.L_1:
        /*000c*/ 	.byte	0x04, 0x11
        /*000e*/ 	.short	(.L_3 - .L_2)
	.align		4
.L_2:
        /*0010*/ 	.word	index@($__internal_1_$__cuda_sm20_div_rn_f64_full)
        /*0014*/ 	.word	0x00000000


	//----- nvinfo : EIATTR_FRAME_SIZE
	.align		4
.L_3:
        /*0018*/ 	.byte	0x04, 0x11
        /*001a*/ 	.short	(.L_5 - .L_4)
	.align		4
.L_4:
        /*001c*/ 	.word	index@($__internal_0_$__cuda_sm20_dblrcp_rn_slowpath_v3)
        /*0020*/ 	.word	0x00000000


	//----- nvinfo : EIATTR_FRAME_SIZE
	.align		4
.L_5:
        /*0024*/ 	.byte	0x04, 0x11
        /*0026*/ 	.short	(.L_7 - .L_6)
	.align		4
.L_6:
        /*0028*/ 	.word	index@(_Z11integrationPiPf)
        /*002c*/ 	.word	0x00000000


	//----- nvinfo : EIATTR_MIN_STACK_SIZE
	.align		4
.L_7:
        /*0030*/ 	.byte	0x04, 0x12
        /*0032*/ 	.short	(.L_9 - .L_8)
	.align		4
.L_8:
        /*0034*/ 	.word	index@(_Z11integrationPiPf)
        /*0038*/ 	.word	0x00000000
.L_9:


//--------------------- .nv.compat                --------------------------
	.section	.nv.compat,"",@"SHT_CUDA_COMPAT_INFO"
	.align	4
        /*0000*/ 	.byte	0x02, 0x09, 0x00, 0x00, 0x02, 0x02, 0x01, 0x00, 0x02, 0x05, 0x05, 0x00, 0x03, 0x07, 0x01, 0x01
        /*0010*/ 	.byte	0x02, 0x03, 0x00, 0x00, 0x02, 0x06, 0x01, 0x00, 0x04, 0x0b, 0x08, 0x00, 0x01, 0x00, 0x00, 0x00
        /*0020*/ 	.byte	0x00, 0x00, 0x00, 0x00


//--------------------- .nv.info._Z11integrationPiPf --------------------------
	.section	.nv.info._Z11integrationPiPf,"",@"SHT_CUDA_INFO"
	.sectionflags	@""
	.align	4


	//----- nvinfo : EIATTR_CUDA_API_VERSION
	.align		4
        /*0000*/ 	.byte	0x04, 0x37
        /*0002*/ 	.short	(.L_11 - .L_10)
.L_10:
        /*0004*/ 	.word	0x00000082


	//----- nvinfo : EIATTR_KPARAM_INFO
	.align		4
.L_11:
        /*0008*/ 	.byte	0x04, 0x17
        /*000a*/ 	.short	(.L_13 - .L_12)
.L_12:
        /*000c*/ 	.word	0x00000000
        /*0010*/ 	.short	0x0001
        /*0012*/ 	.short	0x0008
        /*0014*/ 	.byte	0x00, 0xf5, 0x21, 0x00


	//----- nvinfo : EIATTR_KPARAM_INFO
	.align		4
.L_13:
        /*0018*/ 	.byte	0x04, 0x17
        /*001a*/ 	.short	(.L_15 - .L_14)
.L_14:
        /*001c*/ 	.word	0x00000000
        /*0020*/ 	.short	0x0000
        /*0022*/ 	.short	0x0000
        /*0024*/ 	.byte	0x00, 0xf5, 0x21, 0x00


	//----- nvinfo : EIATTR_SPARSE_MMA_MASK
	.align		4
.L_15:
        /*0028*/ 	.byte	0x03, 0x50
        /*002a*/ 	.short	0x0000


	//----- nvinfo : EIATTR_MAXREG_COUNT
	.align		4
        /*002c*/ 	.byte	0x03, 0x1b
        /*002e*/ 	.short	0x00ff


	//----- nvinfo : EIATTR_NUM_BARRIERS
	.align		4
        /*0030*/ 	.byte	0x02, 0x4c
        /*0032*/ 	.byte	0x01
	.zero		1


	//----- nvinfo : EIATTR_MERCURY_ISA_VERSION
	.align		4
        /*0034*/ 	.byte	0x03, 0x5f
        /*0036*/ 	.short	0x0101


	//----- nvinfo : EIATTR_VRC_CTA_INIT_COUNT
	.align		4
        /*0038*/ 	.byte	0x02, 0x4a
	.zero		1
	.zero		1


	//----- nvinfo : EIATTR_EXIT_INSTR_OFFSETS
	.align		4
        /*003c*/ 	.byte	0x04, 0x1c
        /*003e*/ 	.short	(.L_17 - .L_16)


	//   ....[0]....
.L_16:
        /*0040*/ 	.word	0x000004f0


	//----- nvinfo : EIATTR_CRS_STACK_SIZE
	.align		4
.L_17:
        /*0044*/ 	.byte	0x04, 0x1e
        /*0046*/ 	.short	(.L_19 - .L_18)
.L_18:
        /*0048*/ 	.word	0x00000000


	//----- nvinfo : EIATTR_CBANK_PARAM_SIZE
	.align		4
.L_19:
        /*004c*/ 	.byte	0x03, 0x19
        /*004e*/ 	.short	0x0010


	//----- nvinfo : EIATTR_PARAM_CBANK
	.align		4
        /*0050*/ 	.byte	0x04, 0x0a
        /*0052*/ 	.short	(.L_21 - .L_20)
	.align		4
.L_20:
        /*0054*/ 	.word	index@(.nv.constant0._Z11integrationPiPf)
        /*0058*/ 	.short	0x0380
        /*005a*/ 	.short	0x0010


	//----- nvinfo : EIATTR_SW_WAR
	.align		4
.L_21:
        /*005c*/ 	.byte	0x04, 0x36
        /*005e*/ 	.short	(.L_23 - .L_22)
.L_22:
        /*0060*/ 	.word	0x00000008
.L_23:


//--------------------- .nv.callgraph             --------------------------
	.section	.nv.callgraph,"",@"SHT_CUDA_CALLGRAPH"
	.align	4
	.sectionentsize	8
	.align		4
        /*0000*/ 	.word	0x00000000
	.align		4
        /*0004*/ 	.word	0xffffffff
	.align		4
        /*0008*/ 	.word	0x00000000
	.align		4
        /*000c*/ 	.word	0xfffffffe
	.align		4
        /*0010*/ 	.word	0x00000000
	.align		4
        /*0014*/ 	.word	0xfffffffd
	.align		4
        /*0018*/ 	.word	0x00000000
	.align		4
        /*001c*/ 	.word	0xfffffffc


//--------------------- .text._Z11integrationPiPf --------------------------
	.section	.text._Z11integrationPiPf,"ax",@progbits
	.align	128
        .global         _Z11integrationPiPf
        .type           _Z11integrationPiPf,@function
        .size           _Z11integrationPiPf,(.L_x_17 - _Z11integrationPiPf)
        .other          _Z11integrationPiPf,@"STO_CUDA_ENTRY STV_DEFAULT"
_Z11integrationPiPf:
.text._Z11integrationPiPf:
[----:B------:R-:W-:Y:S08]  /*0000*/  LDC R1, c[0x0][0x37c] ;  /* 0x0000df00ff017b82 */ /* 0x000ff00000000800 */
[----:B------:R-:W0:Y:S01]  /*0010*/  LDC.64 R2, c[0x0][0x380] ;  /* 0x0000e000ff027b82 */ /* 0x000e220000000a00 */
[----:B------:R-:W0:Y:S02]  /*0020*/  LDCU.64 UR6, c[0x0][0x358] ;  /* 0x00006b00ff0677ac */ /* 0x000e240008000a00 */
[----:B0-----:R-:W2:Y:S05]  /*0030*/  LDG.E R15, desc[UR6][R2.64] ;  /* 0x00000006020f7981 */ /* 0x001eaa000c1e1900 */
[----:B------:R-:W0:Y:S01]  /*0040*/  S2UR UR4, SR_CTAID.X ;  /* 0x00000000000479c3 */ /* 0x000e220000002500 */
[----:B------:R-:W0:Y:S07]  /*0050*/  S2R R14, SR_TID.X ;  /* 0x00000000000e7919 */ /* 0x000e2e0000002100 */
[----:B------:R-:W0:Y:S02]  /*0060*/  LDC R13, c[0x0][0x360] ;  /* 0x0000d800ff0d7b82 */ /* 0x000e240000000800 */
[----:B0-----:R-:W-:Y:S01]  /*0070*/  IMAD R12, R13, UR4, R14 ;  /* 0x000000040d0c7c24 */ /* 0x001fe2000f8e020e */
[----:B--2---:R-:W0:Y:S08]  /*0080*/  I2F.F64 R6, R15 ;  /* 0x0000000f00067312 */ /* 0x004e300000201c00 */
[----:B0-----:R-:W0:Y:S01]  /*0090*/  MUFU.RCP64H R5, R7 ;  /* 0x0000000700057308 */ /* 0x001e220000001800 */
[----:B------:R-:W-:-:S05]  /*00a0*/  VIADD R4, R7, 0x300402 ;  /* 0x0030040207047836 */ /* 0x000fca0000000000 */
[----:B------:R-:W-:Y:S01]  /*00b0*/  FSETP.GEU.AND P0, PT, |R4|, 5.8789094863358348022e-39, PT ;  /* 0x004004020400780b */ /* 0x000fe20003f0e200 */
[----:B0-----:R-:W-:-:S08]  /*00c0*/  DFMA R8, -R6, R4, 1 ;  /* 0x3ff000000608742b */ /* 0x001fd00000000104 */
[----:B------:R-:W-:-:S08]  /*00d0*/  DFMA R8, R8, R8, R8 ;  /* 0x000000080808722b */ /* 0x000fd00000000008 */
[----:B------:R-:W-:-:S08]  /*00e0*/  DFMA R8, R4, R8, R4 ;  /* 0x000000080408722b */ /* 0x000fd00000000004 */
[----:B------:R-:W-:-:S08]  /*00f0*/  DFMA R10, -R6, R8, 1 ;  /* 0x3ff00000060a742b */ /* 0x000fd00000000108 */
[----:B------:R-:W-:Y:S01]  /*0100*/  DFMA R4, R8, R10, R8 ;  /* 0x0000000a0804722b */ /* 0x000fe20000000008 */
[----:B------:R-:W-:Y:S10]  /*0110*/  @P0 BRA `(.L_x_0) ;  /* 0x0000000000100947 */ /* 0x000ff40003800000 */
[----:B------:R-:W-:-:S05]  /*0120*/  LOP3.LUT R0, R7, 0x7fffffff, RZ, 0xc0, !PT ;  /* 0x7fffffff07007812 */ /* 0x000fca00078ec0ff */
[----:B------:R-:W-:Y:S01]  /*0130*/  VIADD R9, R0, 0xfff00000 ;  /* 0xfff0000000097836 */ /* 0x000fe20000000000 */
[----:B------:R-:W-:-:S07]  /*0140*/  MOV R0, 0x160 ;  /* 0x0000016000007802 */ /* 0x000fce0000000f00 */
[----:B------:R-:W-:Y:S05]  /*0150*/  CALL.REL.NOINC `($__internal_0_$__cuda_sm20_dblrcp_rn_slowpath_v3) ;  /* 0x0000000000e87944 */ /* 0x000fea0003c00000 */
.L_x_0:
[----:B------:R-:W-:Y:S01]  /*0160*/  ISETP.GE.AND P0, PT, R12, R15, PT ;  /* 0x0000000f0c00720c */ /* 0x000fe20003f06270 */
[----:B------:R-:W-:Y:S01]  /*0170*/  BSSY.RECONVERGENT B0, `(.L_x_1) ;  /* 0x000001e000007945 */ /* 0x000fe20003800200 */
[----:B------:R-:W-:-:S11]  /*0180*/  CS2R R6, SRZ ;  /* 0x0000000000067805 */ /* 0x000fd6000001ff00 */
[----:B------:R-:W-:Y:S05]  /*0190*/  @P0 BRA `(.L_x_2) ;  /* 0x00000000006c0947 */ /* 0x000fea0003800000 */
[----:B------:R-:W-:Y:S01]  /*01a0*/  VIADD R0, R12, 0x1 ;  /* 0x000000010c007836 */ /* 0x000fe20000000000 */
[----:B------:R-:W-:-:S07]  /*01b0*/  CS2R R6, SRZ ;  /* 0x0000000000067805 */ /* 0x000fce000001ff00 */
.L_x_5:
[----:B------:R0:W1:Y:S01]  /*01c0*/  I2F.F64 R2, R0 ;  /* 0x0000000000027312 */ /* 0x0000620000201c00 */
[----:B------:R-:W-:Y:S01]  /*01d0*/  BSSY.RECONVERGENT B1, `(.L_x_3) ;  /* 0x0000015000017945 */ /* 0x000fe20003800200 */
[----:B0-----:R-:W-:-:S05]  /*01e0*/  IMAD R0, R13, 0x40, R0 ;  /* 0x000000400d007824 */ /* 0x001fca00078e0200 */
[----:B------:R-:W-:Y:S01]  /*01f0*/  ISETP.GT.AND P1, PT, R0, R15, PT ;  /* 0x0000000f0000720c */ /* 0x000fe20003f24270 */
[----:B-1----:R-:W-:-:S08]  /*0200*/  DADD R2, R2, -0.5 ;  /* 0xbfe0000002027429 */ /* 0x002fd00000000000 */
[----:B------:R-:W-:-:S08]  /*0210*/  DMUL R2, R2, R4 ;  /* 0x0000000402027228 */ /* 0x000fd00000000000 */
[----:B------:R-:W-:Y:S01]  /*0220*/  DFMA R8, R2, R2, 1 ;  /* 0x3ff000000208742b */ /* 0x000fe20000000002 */
[----:B------:R-:W-:-:S05]  /*0230*/  IMAD.MOV.U32 R2, RZ, RZ, 0x1 ;  /* 0x00000001ff027424 */ /* 0x000fca00078e00ff */
[----:B------:R-:W0:Y:S02]  /*0240*/  MUFU.RCP64H R3, R9 ;  /* 0x0000000900037308 */ /* 0x000e240000001800 */
[----:B0-----:R-:W-:-:S08]  /*0250*/  DFMA R10, -R8, R2, 1 ;  /* 0x3ff00000080a742b */ /* 0x001fd00000000102 */
[----:B------:R-:W-:-:S08]  /*0260*/  DFMA R10, R10, R10, R10 ;  /* 0x0000000a0a0a722b */ /* 0x000fd0000000000a */
[----:B------:R-:W-:-:S08]  /*0270*/  DFMA R10, R2, R10, R2 ;  /* 0x0000000a020a722b */ /* 0x000fd00000000002 */
[----:B------:R-:W-:-:S08]  /*0280*/  DFMA R2, -R8, R10, 1 ;  /* 0x3ff000000802742b */ /* 0x000fd0000000010a */
[----:B------:R-:W-:-:S08]  /*0290*/  DFMA R2, R10, R2, R10 ;  /* 0x000000020a02722b */ /* 0x000fd0000000000a */
[----:B------:R-:W-:-:S08]  /*02a0*/  DMUL R10, R2, 4 ;  /* 0x40100000020a7828 */ /* 0x000fd00000000000 */
[----:B------:R-:W-:-:S08]  /*02b0*/  DFMA R16, -R8, R10, 4 ;  /* 0x401000000810742b */ /* 0x000fd0000000010a */
[----:B------:R-:W-:-:S10]  /*02c0*/  DFMA R2, R2, R16, R10 ;  /* 0x000000100202722b */ /* 0x000fd4000000000a */
[----:B------:R-:W-:-:S05]  /*02d0*/  FFMA R10, RZ, R9, R3 ;  /* 0x00000009ff0a7223 */ /* 0x000fca0000000003 */
[----:B------:R-:W-:-:S13]  /*02e0*/  FSETP.GT.AND P0, PT, |R10|, 1.469367938527859385e-39, PT ;  /* 0x001000000a00780b */ /* 0x000fda0003f04200 */
[----:B------:R-:W-:Y:S05]  /*02f0*/  @P0 BRA `(.L_x_4) ;  /* 0x0000000000080947 */ /* 0x000fea0003800000 */
[----:B------:R-:W-:-:S07]  /*0300*/  MOV R22, 0x320 ;  /* 0x0000032000167802 */ /* 0x000fce0000000f00 */
[----:B------:R-:W-:Y:S05]  /*0310*/  CALL.REL.NOINC `($__internal_1_$__cuda_sm20_div_rn_f64_full) ;  /* 0x00000004001c7944 */ /* 0x000fea0003c00000 */
.L_x_4:
[----:B------:R-:W-:Y:S05]  /*0320*/  BSYNC.RECONVERGENT B1 ;  /* 0x0000000000017941 */ /* 0x000fea0003800200 */
.L_x_3:
[----:B------:R-:W-:Y:S01]  /*0330*/  DADD R6, R2, R6 ;  /* 0x0000000002067229 */ /* 0x000fe20000000006 */
[----:B------:R-:W-:Y:S10]  /*0340*/  @!P1 BRA `(.L_x_5) ;  /* 0xfffffffc009c9947 */ /* 0x000ff4000383ffff */
.L_x_2:
[----:B------:R-:W-:Y:S05]  /*0350*/  BSYNC.RECONVERGENT B0 ;  /* 0x0000000000007941 */ /* 0x000fea0003800200 */
.L_x_1:
[----:B------:R-:W0:Y:S01]  /*0360*/  S2UR UR5, SR_CgaCtaId ;  /* 0x00000000000579c3 */ /* 0x000e220000008800 */
[----:B------:R-:W-:Y:S01]  /*0370*/  DMUL R4, R4, R6 ;  /* 0x0000000604047228 */ /* 0x000fe20000000000 */
[----:B------:R-:W-:Y:S01]  /*0380*/  UMOV UR4, 0x400 ;  /* 0x0000040000047882 */ /* 0x000fe20000000000 */
[----:B------:R-:W-:-:S08]  /*0390*/  ISETP.GE.U32.AND P0, PT, R13, 0x2, PT ;  /* 0x000000020d00780c */ /* 0x000fd00003f06070 */
[----:B------:R-:W1:Y:S01]  /*03a0*/  F2F.F32.F64 R4, R4 ;  /* 0x0000000400047310 */ /* 0x000e620000301000 */
[----:B0-----:R-:W-:-:S06]  /*03b0*/  ULEA UR4, UR5, UR4, 0x18 ;  /* 0x0000000405047291 */ /* 0x001fcc000f8ec0ff */
[----:B------:R-:W-:-:S05]  /*03c0*/  LEA R7, R14, UR4, 0x2 ;  /* 0x000000040e077c11 */ /* 0x000fca000f8e10ff */
[----:B-1----:R0:W-:Y:S01]  /*03d0*/  STS [R7], R4 ;  /* 0x0000000407007388 */ /* 0x0021e20000000800 */
[----:B------:R-:W-:Y:S06]  /*03e0*/  BAR.SYNC.DEFER_BLOCKING 0x0 ;  /* 0x0000000000007b1d */ /* 0x000fec0000010000 */
[----:B------:R-:W-:Y:S05]  /*03f0*/  @!P0 BRA `(.L_x_6) ;  /* 0x00000000002c8947 */ /* 0x000fea0003800000 */
.L_x_7:
[----:B0-----:R-:W-:-:S04]  /*0400*/  SHF.R.U32.HI R4, RZ, 0x1, R13 ;  /* 0x00000001ff047819 */ /* 0x001fc8000001160d */
[----:B------:R-:W-:-:S13]  /*0410*/  ISETP.GE.U32.AND P0, PT, R14, R4, PT ;  /* 0x000000040e00720c */ /* 0x000fda0003f06070 */
[----:B------:R-:W-:Y:S01]  /*0420*/  @!P0 IMAD R0, R4, 0x4, R7 ;  /* 0x0000000404008824 */ /* 0x000fe200078e0207 */
[----:B------:R-:W-:Y:S05]  /*0430*/  @!P0 LDS R3, [R7] ;  /* 0x0000000007038984 */ /* 0x000fea0000000800 */
[----:B------:R-:W0:Y:S02]  /*0440*/  @!P0 LDS R0, [R0] ;  /* 0x0000000000008984 */ /* 0x000e240000000800 */
[----:B0-----:R-:W-:-:S05]  /*0450*/  @!P0 FADD R2, R0, R3 ;  /* 0x0000000300028221 */ /* 0x001fca0000000000 */
[----:B------:R1:W-:Y:S01]  /*0460*/  @!P0 STS [R7], R2 ;  /* 0x0000000207008388 */ /* 0x0003e20000000800 */
[----:B------:R-:W-:Y:S01]  /*0470*/  BAR.SYNC.DEFER_BLOCKING 0x0 ;  /* 0x0000000000007b1d */ /* 0x000fe20000010000 */
[----:B------:R-:W-:Y:S01]  /*0480*/  ISETP.GT.U32.AND P0, PT, R13, 0x3, PT ;  /* 0x000000030d00780c */ /* 0x000fe20003f04070 */
[----:B------:R-:W-:-:S12]  /*0490*/  IMAD.MOV.U32 R13, RZ, RZ, R4 ;  /* 0x000000ffff0d7224 */ /* 0x000fd800078e0004 */
[----:B-1----:R-:W-:Y:S05]  /*04a0*/  @P0 BRA `(.L_x_7) ;  /* 0xfffffffc00d40947 */ /* 0x002fea000383ffff */
.L_x_6:
[----:B0-----:R-:W0:Y:S01]  /*04b0*/  LDS R7, [R7] ;  /* 0x0000000007077984 */ /* 0x001e220000000800 */
[----:B------:R-:W1:Y:S02]  /*04c0*/  LDC.64 R2, c[0x0][0x388] ;  /* 0x0000e200ff027b82 */ /* 0x000e640000000a00 */
[----:B-1----:R-:W-:-:S05]  /*04d0*/  IMAD.WIDE R12, R12, 0x4, R2 ;  /* 0x000000040c0c7825 */ /* 0x002fca00078e0202 */
[----:B0-----:R-:W-:Y:S01]  /*04e0*/  STG.E desc[UR6][R12.64], R7 ;  /* 0x000000070c007986 */ /* 0x001fe2000c101906 */
[----:B------:R-:W-:Y:S05]  /*04f0*/  EXIT ;  /* 0x000000000000794d */ /* 0x000fea0003800000 */
        .weak           $__internal_0_$__cuda_sm20_dblrcp_rn_slowpath_v3
        .type           $__internal_0_$__cuda_sm20_dblrcp_rn_slowpath_v3,@function
        .size           $__internal_0_$__cuda_sm20_dblrcp_rn_slowpath_v3,($__internal_1_$__cuda_sm20_div_rn_f64_full - $__internal_0_$__cuda_sm20_dblrcp_rn_slowpath_v3)
$__internal_0_$__cuda_sm20_dblrcp_rn_slowpath_v3:
[----:B------:R-:W-:Y:S02]  /*0500*/  IMAD.MOV.U32 R2, RZ, RZ, R6 ;  /* 0x000000ffff027224 */ /* 0x000fe400078e0006 */
[----:B------:R-:W-:-:S06]  /*0510*/  IMAD.MOV.U32 R3, RZ, RZ, R7 ;  /* 0x000000ffff037224 */ /* 0x000fcc00078e0007 */
[----:B------:R-:W-:-:S14]  /*0520*/  DSETP.GTU.AND P0, PT, |R2|, +INF , PT ;  /* 0x7ff000000200742a */ /* 0x000fdc0003f0c200 */
[----:B------:R-:W-:Y:S05]  /*0530*/  @P0 BRA `(.L_x_8) ;  /* 0x0000000000800947 */ /* 0x000fea0003800000 */
[----:B------:R-:W-:-:S05]  /*0540*/  LOP3.LUT R6, R7, 0x7fffffff, RZ, 0xc0, !PT ;  /* 0x7fffffff07067812 */ /* 0x000fca00078ec0ff */
[----:B------:R-:W-:-:S05]  /*0550*/  VIADD R4, R6, 0xffffffff ;  /* 0xffffffff06047836 */ /* 0x000fca0000000000 */
[----:B------:R-:W-:-:S13]  /*0560*/  ISETP.GE.U32.AND P0, PT, R4, 0x7fefffff, PT ;  /* 0x7fefffff0400780c */ /* 0x000fda0003f06070 */
[----:B------:R-:W-:Y:S01]  /*0570*/  @P0 LOP3.LUT R5, R3, 0x7ff00000, RZ, 0x3c, !PT ;  /* 0x7ff0000003050812 */ /* 0x000fe200078e3cff */
[----:B------:R-:W-:Y:S01]  /*0580*/  @P0 IMAD.MOV.U32 R4, RZ, RZ, RZ ;  /* 0x000000ffff040224 */ /* 0x000fe200078e00ff */
[----:B------:R-:W-:Y:S06]  /*0590*/  @P0 BRA `(.L_x_9) ;  /* 0x0000000000700947 */ /* 0x000fec0003800000 */
[----:B------:R-:W-:-:S13]  /*05a0*/  ISETP.GE.U32.AND P0, PT, R6, 0x1000001, PT ;  /* 0x010000010600780c */ /* 0x000fda0003f06070 */
[----:B------:R-:W-:Y:S05]  /*05b0*/  @!P0 BRA `(.L_x_10) ;  /* 0x0000000000388947 */ /* 0x000fea0003800000 */
[----:B------:R-:W-:Y:S02]  /*05c0*/  VIADD R5, R3, 0xc0200000 ;  /* 0xc020000003057836 */ /* 0x000fe40000000000 */
[----:B------:R-:W-:Y:S02]  /*05d0*/  IMAD.MOV.U32 R4, RZ, RZ, R2 ;  /* 0x000000ffff047224 */ /* 0x000fe400078e0002 */
[----:B------:R-:W0:Y:S01]  /*05e0*/  MUFU.RCP64H R7, R5 ;  /* 0x0000000500077308 */ /* 0x000e220000001800 */
[----:B------:R-:W-:-:S06]  /*05f0*/  IMAD.MOV.U32 R6, RZ, RZ, R9 ;  /* 0x000000ffff067224 */ /* 0x000fcc00078e0009 */
[----:B0-----:R-:W-:-:S08]  /*0600*/  DFMA R8, -R4, R6, 1 ;  /* 0x3ff000000408742b */ /* 0x001fd00000000106 */
[----:B------:R-:W-:-:S08]  /*0610*/  DFMA R8, R8, R8, R8 ;  /* 0x000000080808722b */ /* 0x000fd00000000008 */
[----:B------:R-:W-:-:S08]  /*0620*/  DFMA R8, R6, R8, R6 ;  /* 0x000000080608722b */ /* 0x000fd00000000006 */
[----:B------:R-:W-:-:S08]  /*0630*/  DFMA R6, -R4, R8, 1 ;  /* 0x3ff000000406742b */ /* 0x000fd00000000108 */
[----:B------:R-:W-:-:S08]  /*0640*/  DFMA R6, R8, R6, R8 ;  /* 0x000000060806722b */ /* 0x000fd00000000008 */
[----:B------:R-:W-:-:S08]  /*0650*/  DMUL R6, R6, 2.2250738585072013831e-308 ;  /* 0x0010000006067828 */ /* 0x000fd00000000000 */
[----:B------:R-:W-:-:S08]  /*0660*/  DFMA R2, -R2, R6, 1 ;  /* 0x3ff000000202742b */ /* 0x000fd00000000106 */
[----:B------:R-:W-:-:S08]  /*0670*/  DFMA R2, R2, R2, R2 ;  /* 0x000000020202722b */ /* 0x000fd00000000002 */
[----:B------:R-:W-:Y:S01]  /*0680*/  DFMA R4, R6, R2, R6 ;  /* 0x000000020604722b */ /* 0x000fe20000000006 */
[----:B------:R-:W-:Y:S10]  /*0690*/  BRA `(.L_x_9) ;  /* 0x0000000000307947 */ /* 0x000ff40003800000 */
.L_x_10:
[----:B------:R-:W-:Y:S01]  /*06a0*/  DMUL R2, R2, 8.11296384146066816958e+31 ;  /* 0x4690000002027828 */ /* 0x000fe20000000000 */
[----:B------:R-:W-:-:S05]  /*06b0*/  IMAD.MOV.U32 R4, RZ, RZ, R9 ;  /* 0x000000ffff047224 */ /* 0x000fca00078e0009 */
[----:B------:R-:W0:Y:S02]  /*06c0*/  MUFU.RCP64H R5, R3 ;  /* 0x0000000300057308 */ /* 0x000e240000001800 */
[----:B0-----:R-:W-:-:S08]  /*06d0*/  DFMA R6, -R2, R4, 1 ;  /* 0x3ff000000206742b */ /* 0x001fd00000000104 */
[----:B------:R-:W-:-:S08]  /*06e0*/  DFMA R6, R6, R6, R6 ;  /* 0x000000060606722b */ /* 0x000fd00000000006 */
[----:B------:R-:W-:-:S08]  /*06f0*/  DFMA R6, R4, R6, R4 ;  /* 0x000000060406722b */ /* 0x000fd00000000004 */
[----:B------:R-:W-:-:S08]  /*0700*/  DFMA R4, -R2, R6, 1 ;  /* 0x3ff000000204742b */ /* 0x000fd00000000106 */
[----:B------:R-:W-:-:S08]  /*0710*/  DFMA R4, R6, R4, R6 ;  /* 0x000000040604722b */ /* 0x000fd00000000006 */
[----:B------:R-:W-:Y:S01]  /*0720*/  DMUL R4, R4, 8.11296384146066816958e+31 ;  /* 0x4690000004047828 */ /* 0x000fe20000000000 */
[----:B------:R-:W-:Y:S10]  /*0730*/  BRA `(.L_x_9) ;  /* 0x0000000000087947 */ /* 0x000ff40003800000 */
.L_x_8:
[----:B------:R-:W-:Y:S01]  /*0740*/  LOP3.LUT R5, R3, 0x80000, RZ, 0xfc, !PT ;  /* 0x0008000003057812 */ /* 0x000fe200078efcff */
[----:B------:R-:W-:-:S07]  /*0750*/  IMAD.MOV.U32 R4, RZ, RZ, R2 ;  /* 0x000000ffff047224 */ /* 0x000fce00078e0002 */
.L_x_9:
[----:B------:R-:W-:Y:S02]  /*0760*/  IMAD.MOV.U32 R2, RZ, RZ, R0 ;  /* 0x000000ffff027224 */ /* 0x000fe400078e0000 */
[----:B------:R-:W-:-:S04]  /*0770*/  IMAD.MOV.U32 R3, RZ, RZ, 0x0 ;  /* 0x00000000ff037424 */ /* 0x000fc800078e00ff */
[----:B------:R-:W-:Y:S05]  /*0780*/  RET.REL.NODEC R2 `(_Z11integrationPiPf) ;  /* 0xfffffff8021c7950 */ /* 0x000fea0003c3ffff */
        .weak           $__internal_1_$__cuda_sm20_div_rn_f64_full
        .type           $__internal_1_$__cuda_sm20_div_rn_f64_full,@function
        .size           $__internal_1_$__cuda_sm20_div_rn_f64_full,(.L_x_17 - $__internal_1_$__cuda_sm20_div_rn_f64_full)
$__internal_1_$__cuda_sm20_div_rn_f64_full:
[C---:B------:R-:W-:Y:S01]  /*0790*/  FSETP.GEU.AND P0, PT, |R9|.reuse, 1.469367938527859385e-39, PT ;  /* 0x001000000900780b */ /* 0x040fe20003f0e200 */
[----:B------:R-:W-:Y:S01]  /*07a0*/  IMAD.MOV.U32 R10, RZ, RZ, 0x1 ;  /* 0x00000001ff0a7424 */ /* 0x000fe200078e00ff */
[C---:B------:R-:W-:Y:S01]  /*07b0*/  LOP3.LUT R2, R9.reuse, 0x800fffff, RZ, 0xc0, !PT ;  /* 0x800fffff09027812 */ /* 0x040fe200078ec0ff */
[----:B------:R-:W-:Y:S01]  /*07c0*/  IMAD.MOV.U32 R24, RZ, RZ, 0x40100000 ;  /* 0x40100000ff187424 */ /* 0x000fe200078e00ff */
[----:B------:R-:W-:Y:S01]  /*07d0*/  LOP3.LUT R25, R9, 0x7ff00000, RZ, 0xc0, !PT ;  /* 0x7ff0000009197812 */ /* 0x000fe200078ec0ff */
[----:B------:R-:W-:Y:S01]  /*07e0*/  IMAD.MOV.U32 R23, RZ, RZ, 0x1ca00000 ;  /* 0x1ca00000ff177424 */ /* 0x000fe200078e00ff */
[----:B------:R-:W-:Y:S01]  /*07f0*/  LOP3.LUT R3, R2, 0x3ff00000, RZ, 0xfc, !PT ;  /* 0x3ff0000002037812 */ /* 0x000fe200078efcff */
[----:B------:R-:W-:Y:S01]  /*0800*/  IMAD.MOV.U32 R2, RZ, RZ, R8 ;  /* 0x000000ffff027224 */ /* 0x000fe200078e0008 */
[----:B------:R-:W-:Y:S01]  /*0810*/  ISETP.LE.U32.AND P2, PT, R25, 0x40100000, PT ;  /* 0x401000001900780c */ /* 0x000fe20003f43070 */
[----:B------:R-:W-:Y:S01]  /*0820*/  VIADD R26, R24, 0xffffffff ;  /* 0xffffffff181a7836 */ /* 0x000fe20000000000 */
[----:B------:R-:W-:Y:S03]  /*0830*/  BSSY.RECONVERGENT B2, `(.L_x_11) ;  /* 0x0000040000027945 */ /* 0x000fe60003800200 */
[----:B------:R-:W-:-:S06]  /*0840*/  @!P0 DMUL R2, R8, 8.98846567431157953865e+307 ;  /* 0x7fe0000008028828 */ /* 0x000fcc0000000000 */
[----:B------:R-:W0:Y:S04]  /*0850*/  MUFU.RCP64H R11, R3 ;  /* 0x00000003000b7308 */ /* 0x000e280000001800 */
[----:B------:R-:W-:Y:S02]  /*0860*/  @!P0 LOP3.LUT R25, R3, 0x7ff00000, RZ, 0xc0, !PT ;  /* 0x7ff0000003198812 */ /* 0x000fe400078ec0ff */
[----:B------:R-:W-:-:S03]  /*0870*/  ISETP.GT.U32.AND P0, PT, R26, 0x7feffffe, PT ;  /* 0x7feffffe1a00780c */ /* 0x000fc60003f04070 */
[----:B------:R-:W-:-:S05]  /*0880*/  VIADD R26, R25, 0xffffffff ;  /* 0xffffffff191a7836 */ /* 0x000fca0000000000 */
[----:B------:R-:W-:Y:S01]  /*0890*/  ISETP.GT.U32.OR P0, PT, R26, 0x7feffffe, P0 ;  /* 0x7feffffe1a00780c */ /* 0x000fe20000704470 */
[----:B0-----:R-:W-:-:S08]  /*08a0*/  DFMA R16, R10, -R2, 1 ;  /* 0x3ff000000a10742b */ /* 0x001fd00000000802 */
[----:B------:R-:W-:-:S08]  /*08b0*/  DFMA R16, R16, R16, R16 ;  /* 0x000000101010722b */ /* 0x000fd00000000010 */
[----:B------:R-:W-:-:S08]  /*08c0*/  DFMA R10, R10, R16, R10 ;  /* 0x000000100a0a722b */ /* 0x000fd0000000000a */
[----:B------:R-:W-:-:S08]  /*08d0*/  DFMA R16, R10, -R2, 1 ;  /* 0x3ff000000a10742b */ /* 0x000fd00000000802 */
[----:B------:R-:W-:Y:S01]  /*08e0*/  DFMA R16, R10, R16, R10 ;  /* 0x000000100a10722b */ /* 0x000fe2000000000a */
[----:B------:R-:W-:Y:S01]  /*08f0*/  SEL R11, R23, 0x63400000, !P2 ;  /* 0x63400000170b7807 */ /* 0x000fe20005000000 */
[----:B------:R-:W-:-:S06]  /*0900*/  IMAD.MOV.U32 R10, RZ, RZ, RZ ;  /* 0x000000ffff0a7224 */ /* 0x000fcc00078e00ff */
[----:B------:R-:W-:-:S08]  /*0910*/  DMUL R18, R16, R10 ;  /* 0x0000000a10127228 */ /* 0x000fd00000000000 */
[----:B------:R-:W-:-:S08]  /*0920*/  DFMA R20, R18, -R2, R10 ;  /* 0x800000021214722b */ /* 0x000fd0000000000a */
[----:B------:R-:W-:Y:S01]  /*0930*/  DFMA R16, R16, R20, R18 ;  /* 0x000000141010722b */ /* 0x000fe20000000012 */
[----:B------:R-:W-:Y:S10]  /*0940*/  @P0 BRA `(.L_x_12) ;  /* 0x0000000000740947 */ /* 0x000ff40003800000 */
[----:B------:R-:W-:Y:S01]  /*0950*/  LOP3.LUT R20, R9, 0x7ff00000, RZ, 0xc0, !PT ;  /* 0x7ff0000009147812 */ /* 0x000fe200078ec0ff */
[----:B------:R-:W-:-:S03]  /*0960*/  IMAD.MOV.U32 R18, RZ, RZ, 0x40100000 ;  /* 0x40100000ff127424 */ /* 0x000fc600078e00ff */
[----:B------:R-:W-:Y:S01]  /*0970*/  ISETP.LE.U32.AND P0, PT, R20, 0x40100000, PT ;  /* 0x401000001400780c */ /* 0x000fe20003f03070 */
[----:B------:R-:W-:-:S03]  /*0980*/  IMAD.MOV R19, RZ, RZ, -R20 ;  /* 0x000000ffff137224 */ /* 0x000fc600078e0a14 */
[----:B------:R-:W-:Y:S02]  /*0990*/  SEL R23, R23, 0x63400000, !P0 ;  /* 0x6340000017177807 */ /* 0x000fe40004000000 */
[----:B------:R-:W-:-:S04]  /*09a0*/  VIADDMNMX R18, R19, R18, 0xb9600000, !PT ;  /* 0xb960000013127446 */ /* 0x000fc80007800112 */
[----:B------:R-:W-:-:S05]  /*09b0*/  VIMNMX R18, PT, PT, R18, 0x46a00000, PT ;  /* 0x46a0000012127848 */ /* 0x000fca0003fe0100 */
[----:B------:R-:W-:Y:S02]  /*09c0*/  IMAD.IADD R23, R18, 0x1, -R23 ;  /* 0x0000000112177824 */ /* 0x000fe400078e0a17 */
[----:B------:R-:W-:Y:S02]  /*09d0*/  IMAD.MOV.U32 R18, RZ, RZ, RZ ;  /* 0x000000ffff127224 */ /* 0x000fe400078e00ff */
[----:B------:R-:W-:-:S06]  /*09e0*/  VIADD R19, R23, 0x7fe00000 ;  /* 0x7fe0000017137836 */ /* 0x000fcc0000000000 */
[----:B------:R-:W-:-:S10]  /*09f0*/  DMUL R20, R16, R18 ;  /* 0x0000001210147228 */ /* 0x000fd40000000000 */
[----:B------:R-:W-:-:S13]  /*0a00*/  FSETP.GTU.AND P0, PT, |R21|, 1.469367938527859385e-39, PT ;  /* 0x001000001500780b */ /* 0x000fda0003f0c200 */
[----:B------:R-:W-:Y:S05]  /*0a10*/  @P0 BRA `(.L_x_13) ;  /* 0x0000000000840947 */ /* 0x000fea0003800000 */
[----:B------:R-:W-:Y:S01]  /*0a20*/  DFMA R2, R16, -R2, R10 ;  /* 0x800000021002722b */ /* 0x000fe2000000000a */
[----:B------:R-:W-:-:S09]  /*0a30*/  IMAD.MOV.U32 R18, RZ, RZ, RZ ;  /* 0x000000ffff127224 */ /* 0x000fd200078e00ff */
[C---:B------:R-:W-:Y:S02]  /*0a40*/  FSETP.NEU.AND P0, PT, R3.reuse, RZ, PT ;  /* 0x000000ff0300720b */ /* 0x040fe40003f0d000 */
[----:B------:R-:W-:-:S04]  /*0a50*/  LOP3.LUT R9, R3, 0x80000000, R9, 0x48, !PT ;  /* 0x8000000003097812 */ /* 0x000fc800078e4809 */
[----:B------:R-:W-:-:S07]  /*0a60*/  LOP3.LUT R19, R9, R19, RZ, 0xfc, !PT ;  /* 0x0000001309137212 */ /* 0x000fce00078efcff */
[----:B------:R-:W-:Y:S05]  /*0a70*/  @!P0 BRA `(.L_x_13) ;  /* 0x00000000006c8947 */ /* 0x000fea0003800000 */
[----:B------:R-:W-:Y:S01]  /*0a80*/  IMAD.MOV R3, RZ, RZ, -R23 ;  /* 0x000000ffff037224 */ /* 0x000fe200078e0a17 */
[----:B------:R-:W-:Y:S01]  /*0a90*/  IADD3 R23, PT, PT, -R23, -0x43300000, RZ ;  /* 0xbcd0000017177810 */ /* 0x000fe20007ffe1ff */
[----:B------:R-:W-:-:S06]  /*0aa0*/  IMAD.MOV.U32 R2, RZ, RZ, RZ ;  /* 0x000000ffff027224 */ /* 0x000fcc00078e00ff */
[----:B------:R-:W-:Y:S02]  /*0ab0*/  DFMA R2, R20, -R2, R16 ;  /* 0x800000021402722b */ /* 0x000fe40000000010 */
[----:B------:R-:W-:-:S08]  /*0ac0*/  DMUL.RP R16, R16, R18 ;  /* 0x0000001210107228 */ /* 0x000fd00000008000 */
[----:B------:R-:W-:Y:S02]  /*0ad0*/  FSETP.NEU.AND P0, PT, |R3|, R23, PT ;  /* 0x000000170300720b */ /* 0x000fe40003f0d200 */
[----:B------:R-:W-:Y:S02]  /*0ae0*/  LOP3.LUT R9, R17, R9, RZ, 0x3c, !PT ;  /* 0x0000000911097212 */ /* 0x000fe400078e3cff */
[----:B------:R-:W-:Y:S02]  /*0af0*/  FSEL R20, R16, R20, !P0 ;  /* 0x0000001410147208 */ /* 0x000fe40004000000 */
[----:B------:R-:W-:Y:S01]  /*0b00*/  FSEL R21, R9, R21, !P0 ;  /* 0x0000001509157208 */ /* 0x000fe20004000000 */
[----:B------:R-:W-:Y:S06]  /*0b10*/  BRA `(.L_x_13) ;  /* 0x0000000000447947 */ /* 0x000fec0003800000 */
.L_x_12:
[----:B------:R-:W-:-:S14]  /*0b20*/  DSETP.NAN.AND P0, PT, R8, R8, PT ;  /* 0x000000080800722a */ /* 0x000fdc0003f08000 */
[----:B------:R-:W-:Y:S05]  /*0b30*/  @P0 BRA `(.L_x_14) ;  /* 0x0000000000340947 */ /* 0x000fea0003800000 */
[----:B------:R-:W-:Y:S01]  /*0b40*/  ISETP.NE.AND P0, PT, R24, R25, PT ;  /* 0x000000191800720c */ /* 0x000fe20003f05270 */
[----:B------:R-:W-:Y:S02]  /*0b50*/  IMAD.MOV.U32 R20, RZ, RZ, 0x0 ;  /* 0x00000000ff147424 */ /* 0x000fe400078e00ff */
[----:B------:R-:W-:-:S10]  /*0b60*/  IMAD.MOV.U32 R21, RZ, RZ, -0x80000 ;  /* 0xfff80000ff157424 */ /* 0x000fd400078e00ff */
[----:B------:R-:W-:Y:S05]  /*0b70*/  @!P0 BRA `(.L_x_13) ;  /* 0x00000000002c8947 */ /* 0x000fea0003800000 */
[----:B------:R-:W-:Y:S02]  /*0b80*/  ISETP.NE.AND P0, PT, R24, 0x7ff00000, PT ;  /* 0x7ff000001800780c */ /* 0x000fe40003f05270 */
[----:B------:R-:W-:Y:S02]  /*0b90*/  LOP3.LUT R8, R9, 0x40100000, RZ, 0x3c, !PT ;  /* 0x4010000009087812 */ /* 0x000fe400078e3cff */
[----:B------:R-:W-:Y:S02]  /*0ba0*/  ISETP.EQ.OR P0, PT, R25, RZ, !P0 ;  /* 0x000000ff1900720c */ /* 0x000fe40004702670 */
[----:B------:R-:W-:-:S11]  /*0bb0*/  LOP3.LUT R21, R8, 0x80000000, RZ, 0xc0, !PT ;  /* 0x8000000008157812 */ /* 0x000fd600078ec0ff */
[----:B------:R-:W-:Y:S01]  /*0bc0*/  @P0 LOP3.LUT R2, R21, 0x7ff00000, RZ, 0xfc, !PT ;  /* 0x7ff0000015020812 */ /* 0x000fe200078efcff */
[----:B------:R-:W-:Y:S02]  /*0bd0*/  @!P0 IMAD.MOV.U32 R20, RZ, RZ, RZ ;  /* 0x000000ffff148224 */ /* 0x000fe400078e00ff */
[----:B------:R-:W-:Y:S02]  /*0be0*/  @P0 IMAD.MOV.U32 R20, RZ, RZ, RZ ;  /* 0x000000ffff140224 */ /* 0x000fe400078e00ff */
[----:B------:R-:W-:Y:S01]  /*0bf0*/  @P0 IMAD.MOV.U32 R21, RZ, RZ, R2 ;  /* 0x000000ffff150224 */ /* 0x000fe200078e0002 */
[----:B------:R-:W-:Y:S06]  /*0c00*/  BRA `(.L_x_13) ;  /* 0x0000000000087947 */ /* 0x000fec0003800000 */
.L_x_14:
[----:B------:R-:W-:Y:S01]  /*0c10*/  LOP3.LUT R21, R9, 0x80000, RZ, 0xfc, !PT ;  /* 0x0008000009157812 */ /* 0x000fe200078efcff */
[----:B------:R-:W-:-:S07]  /*0c20*/  IMAD.MOV.U32 R20, RZ, RZ, R8 ;  /* 0x000000ffff147224 */ /* 0x000fce00078e0008 */
.L_x_13:
[----:B------:R-:W-:Y:S05]  /*0c30*/  BSYNC.RECONVERGENT B2 ;  /* 0x0000000000027941 */ /* 0x000fea0003800200 */
.L_x_11:
[----:B------:R-:W-:Y:S02]  /*0c40*/  IMAD.MOV.U32 R23, RZ, RZ, 0x0 ;  /* 0x00000000ff177424 */ /* 0x000fe400078e00ff */
[----:B------:R-:W-:Y:S02]  /*0c50*/  IMAD.MOV.U32 R2, RZ, RZ, R20 ;  /* 0x000000ffff027224 */ /* 0x000fe400078e0014 */
[----:B------:R-:W-:Y:S01]  /*0c60*/  IMAD.MOV.U32 R3, RZ, RZ, R21 ;  /* 0x000000ffff037224 */ /* 0x000fe200078e0015 */
[----:B------:R-:W-:Y:S06]  /*0c70*/  RET.REL.NODEC R22 `(_Z11integrationPiPf) ;  /* 0xfffffff016e07950 */ /* 0x000fec0003c3ffff */
.L_x_15:
[----:B------:R-:W-:-:S00]  /*0c80*/  BRA `(.L_x_15) ;  /* 0xfffffffc00fc7947 */ /* 0x000fc0000383ffff */
[----:B------:R-:W-:-:S00]  /*0c90*/  NOP ;  /* 0x0000000000007918 */ /* 0x000fc00000000000 */
        /* <DEDUP_REMOVED lines=14> */
.L_x_17:


//--------------------- .nv.shared._Z11integrationPiPf --------------------------
	.section	.nv.shared._Z11integrationPiPf,"aw",@nobits
	.sectionflags	@""
	.align	4
.nv.shared._Z11integrationPiPf:
	.zero		2048


//--------------------- .nv.shared.reserved.0     --------------------------
	.section	.nv.shared.reserved.0,"aw",@nobits
	.weak		__nv_reservedSMEM_offset_0_alias
	.size		__nv_reservedSMEM_offset_0_alias, 0, 64
	.other		__nv_reservedSMEM_offset_0_alias,@"STO_CUDA_RESERVED_SHARED STV_DEFAULT"
__nv_reservedSMEM_offset_0_alias:
	.zero		0
	.zero		64


//--------------------- .nv.constant0._Z11integrationPiPf --------------------------
	.section	.nv.constant0._Z11integrationPiPf,"a",@progbits
	.sectionflags	@""
	.align	4
.nv.constant0._Z11integrationPiPf:
	.zero		912


//--------------------- SYMBOLS --------------------------

	.type		.nv.reservedSmem.offset0,@object
	.size		.nv.reservedSmem.offset0,0x4
	.type		.nv.reservedSmem.cap,@object
	.size		.nv.reservedSmem.cap,0x4
